//
// Generated by NVIDIA NVVM Compiler
//
// Compiler Build ID: CL-36424714
// Cuda compilation tools, release 13.0, V13.0.88
// Based on NVVM 20.0.0
//

.version 9.0
.target sm_100
.address_size 64

	// .globl	_Z14microbenchmarkPfS_S_

.visible .entry _Z14microbenchmarkPfS_S_(
	.param .u64 .ptr .align 1 _Z14microbenchmarkPfS_S__param_0,
	.param .u64 .ptr .align 1 _Z14microbenchmarkPfS_S__param_1,
	.param .u64 .ptr .align 1 _Z14microbenchmarkPfS_S__param_2
)
{
	.reg .pred 	%p<2>;
	.reg .b32 	%r<5>;
	.reg .b32 	%f<69>;
	.reg .b64 	%rd<7>;

	ld.param.u64 	%rd2, [_Z14microbenchmarkPfS_S__param_0];
	ld.param.u64 	%rd3, [_Z14microbenchmarkPfS_S__param_1];
	ld.param.u64 	%rd1, [_Z14microbenchmarkPfS_S__param_2];
	cvta.to.global.u64 	%rd4, %rd3;
	cvta.to.global.u64 	%rd5, %rd2;
	ld.global.f32 	%f68, [%rd5];
	ld.global.f32 	%f2, [%rd4];
	mov.b32 	%r4, 0;
$L__BB0_1:
	fma.rn.f32 	%f5, %f68, %f2, %f2;
	fma.rn.f32 	%f6, %f5, %f2, %f2;
	fma.rn.f32 	%f7, %f6, %f2, %f2;
	fma.rn.f32 	%f8, %f7, %f2, %f2;
	fma.rn.f32 	%f9, %f8, %f2, %f2;
	fma.rn.f32 	%f10, %f9, %f2, %f2;
	fma.rn.f32 	%f11, %f10, %f2, %f2;
	fma.rn.f32 	%f12, %f11, %f2, %f2;
	fma.rn.f32 	%f13, %f12, %f2, %f2;
	fma.rn.f32 	%f14, %f13, %f2, %f2;
	fma.rn.f32 	%f15, %f14, %f2, %f2;
	fma.rn.f32 	%f16, %f15, %f2, %f2;
	fma.rn.f32 	%f17, %f16, %f2, %f2;
	fma.rn.f32 	%f18, %f17, %f2, %f2;
	fma.rn.f32 	%f19, %f18, %f2, %f2;
	fma.rn.f32 	%f20, %f19, %f2, %f2;
	fma.rn.f32 	%f21, %f20, %f2, %f2;
	fma.rn.f32 	%f22, %f21, %f2, %f2;
	fma.rn.f32 	%f23, %f22, %f2, %f2;
	fma.rn.f32 	%f24, %f23, %f2, %f2;
	fma.rn.f32 	%f25, %f24, %f2, %f2;
	fma.rn.f32 	%f26, %f25, %f2, %f2;
	fma.rn.f32 	%f27, %f26, %f2, %f2;
	fma.rn.f32 	%f28, %f27, %f2, %f2;
	fma.rn.f32 	%f29, %f28, %f2, %f2;
	fma.rn.f32 	%f30, %f29, %f2, %f2;
	fma.rn.f32 	%f31, %f30, %f2, %f2;
	fma.rn.f32 	%f32, %f31, %f2, %f2;
	fma.rn.f32 	%f33, %f32, %f2, %f2;
	fma.rn.f32 	%f34, %f33, %f2, %f2;
	fma.rn.f32 	%f35, %f34, %f2, %f2;
	fma.rn.f32 	%f36, %f35, %f2, %f2;
	fma.rn.f32 	%f37, %f36, %f2, %f2;
	fma.rn.f32 	%f38, %f37, %f2, %f2;
	fma.rn.f32 	%f39, %f38, %f2, %f2;
	fma.rn.f32 	%f40, %f39, %f2, %f2;
	fma.rn.f32 	%f41, %f40, %f2, %f2;
	fma.rn.f32 	%f42, %f41, %f2, %f2;
	fma.rn.f32 	%f43, %f42, %f2, %f2;
	fma.rn.f32 	%f44, %f43, %f2, %f2;
	fma.rn.f32 	%f45, %f44, %f2, %f2;
	fma.rn.f32 	%f46, %f45, %f2, %f2;
	fma.rn.f32 	%f47, %f46, %f2, %f2;
	fma.rn.f32 	%f48, %f47, %f2, %f2;
	fma.rn.f32 	%f49, %f48, %f2, %f2;
	fma.rn.f32 	%f50, %f49, %f2, %f2;
	fma.rn.f32 	%f51, %f50, %f2, %f2;
	fma.rn.f32 	%f52, %f51, %f2, %f2;
	fma.rn.f32 	%f53, %f52, %f2, %f2;
	fma.rn.f32 	%f54, %f53, %f2, %f2;
	fma.rn.f32 	%f55, %f54, %f2, %f2;
	fma.rn.f32 	%f56, %f55, %f2, %f2;
	fma.rn.f32 	%f57, %f56, %f2, %f2;
	fma.rn.f32 	%f58, %f57, %f2, %f2;
	fma.rn.f32 	%f59, %f58, %f2, %f2;
	fma.rn.f32 	%f60, %f59, %f2, %f2;
	fma.rn.f32 	%f61, %f60, %f2, %f2;
	fma.rn.f32 	%f62, %f61, %f2, %f2;
	fma.rn.f32 	%f63, %f62, %f2, %f2;
	fma.rn.f32 	%f64, %f63, %f2, %f2;
	fma.rn.f32 	%f65, %f64, %f2, %f2;
	fma.rn.f32 	%f66, %f65, %f2, %f2;
	fma.rn.f32 	%f67, %f66, %f2, %f2;
	fma.rn.f32 	%f68, %f67, %f2, %f2;
	add.s32 	%r4, %r4, 64;
	setp.ne.s32 	%p1, %r4, 10000000;
	@%p1 bra 	$L__BB0_1;
	cvta.to.global.u64 	%rd6, %rd1;
	st.global.f32 	[%rd6], %f68;
	ret;

}


// ===== COMPILED SASS (sm_100) =====

	.target	sm_100

	.elftype	@"ET_EXEC"


//--------------------- .note.nv.tkinfo           --------------------------
	.section	.note.nv.tkinfo,"",@"SHT_NOTE"
	.sectionflags	@"SHF_NOTE_NV_TKINFO"
	.tkinfo
        /*0018*/ 	.word	0x00000002
        /*0030*/ 	.string	""
        /*0030*/ 	.string	"ptxas"
        /*0030*/ 	.string	"Cuda compilation tools, release 13.0, V13.0.88"
        /*0030*/ 	.string	"Build cuda_13.0.r13.0/compiler.36424714_0"
        /*0030*/ 	.string	"-arch sm_100 -m 64 "



//--------------------- .note.nv.cuinfo           --------------------------
	.section	.note.nv.cuinfo,"",@"SHT_NOTE"
	.sectionflags	@"SHF_NOTE_NV_CUINFO"
        /*0018*/ 	.short	0x0002
        /*001a*/ 	.short	0x0064
        /*001c*/ 	.short	0x0082
	.zero		2


//--------------------- .nv.info                  --------------------------
	.section	.nv.info,"",@"SHT_CUDA_INFO"
	.align	4


	//----- nvinfo : EIATTR_REGCOUNT
	.align		4
        /*0000*/ 	.byte	0x04, 0x2f
        /*0002*/ 	.short	(.L_1 - .L_0)
	.align		4
.L_0:
        /*0004*/ 	.word	index@(_Z14microbenchmarkPfS_S_)
        /*0008*/ 	.word	0x0000000a


	//----- nvinfo : EIATTR_FRAME_SIZE
	.align		4
.L_1:
        /*000c*/ 	.byte	0x04, 0x11
        /*000e*/ 	.short	(.L_3 - .L_2)
	.align		4
.L_2:
        /*0010*/ 	.word	index@(_Z14microbenchmarkPfS_S_)
        /*0014*/ 	.word	0x00000000


	//----- nvinfo : EIATTR_MIN_STACK_SIZE
	.align		4
.L_3:
        /*0018*/ 	.byte	0x04, 0x12
        /*001a*/ 	.short	(.L_5 - .L_4)
	.align		4
.L_4:
        /*001c*/ 	.word	index@(_Z14microbenchmarkPfS_S_)
        /*0020*/ 	.word	0x00000000
.L_5:


//--------------------- .nv.compat                --------------------------
	.section	.nv.compat,"",@"SHT_CUDA_COMPAT_INFO"
	.align	4
        /*0000*/ 	.byte	0x02, 0x09, 0x00, 0x00, 0x02, 0x02, 0x01, 0x00, 0x02, 0x05, 0x05, 0x00, 0x03, 0x07, 0x01, 0x01
        /*0010*/ 	.byte	0x02, 0x03, 0x00, 0x00, 0x02, 0x06, 0x01, 0x00, 0x04, 0x0b, 0x08, 0x00, 0x09, 0x00, 0x00, 0x00
        /*0020*/ 	.byte	0x00, 0x00, 0x00, 0x00


//--------------------- .nv.info._Z14microbenchmarkPfS_S_ --------------------------
	.section	.nv.info._Z14microbenchmarkPfS_S_,"",@"SHT_CUDA_INFO"
	.sectionflags	@""
	.align	4


	//----- nvinfo : EIATTR_CUDA_API_VERSION
	.align		4
        /*0000*/ 	.byte	0x04, 0x37
        /*0002*/ 	.short	(.L_7 - .L_6)
.L_6:
        /*0004*/ 	.word	0x00000082


	//----- nvinfo : EIATTR_KPARAM_INFO
	.align		4
.L_7:
        /*0008*/ 	.byte	0x04, 0x17
        /*000a*/ 	.short	(.L_9 - .L_8)
.L_8:
        /*000c*/ 	.word	0x00000000
        /*0010*/ 	.short	0x0002
        /*0012*/ 	.short	0x0010
        /*0014*/ 	.byte	0x00, 0xf5, 0x21, 0x00


	//----- nvinfo : EIATTR_KPARAM_INFO
	.align		4
.L_9:
        /*0018*/ 	.byte	0x04, 0x17
        /*001a*/ 	.short	(.L_11 - .L_10)
.L_10:
        /*001c*/ 	.word	0x00000000
        /*0020*/ 	.short	0x0001
        /*0022*/ 	.short	0x0008
        /*0024*/ 	.byte	0x00, 0xf5, 0x21, 0x00


	//----- nvinfo : EIATTR_KPARAM_INFO
	.align		4
.L_11:
        /*0028*/ 	.byte	0x04, 0x17
        /*002a*/ 	.short	(.L_13 - .L_12)
.L_12:
        /*002c*/ 	.word	0x00000000
        /*0030*/ 	.short	0x0000
        /*0032*/ 	.short	0x0000
        /*0034*/ 	.byte	0x00, 0xf5, 0x21, 0x00


	//----- nvinfo : EIATTR_SPARSE_MMA_MASK
	.align		4
.L_13:
        /*0038*/ 	.byte	0x03, 0x50
        /*003a*/ 	.short	0x0000


	//----- nvinfo : EIATTR_MAXREG_COUNT
	.align		4
        /*003c*/ 	.byte	0x03, 0x1b
        /*003e*/ 	.short	0x00ff


	//----- nvinfo : EIATTR_MERCURY_ISA_VERSION
	.align		4
        /*0040*/ 	.byte	0x03, 0x5f
        /*0042*/ 	.short	0x0101


	//----- nvinfo : EIATTR_VRC_CTA_INIT_COUNT
	.align		4
        /*0044*/ 	.byte	0x02, 0x4a
	.zero		1
	.zero		1


	//----- nvinfo : EIATTR_EXIT_INSTR_OFFSETS
	.align		4
        /*0048*/ 	.byte	0x04, 0x1c
        /*004a*/ 	.short	(.L_15 - .L_14)


	//   ....[0]....
.L_14:
        /*004c*/ 	.word	0x000014c0


	//----- nvinfo : EIATTR_CBANK_PARAM_SIZE
	.align		4
.L_15:
        /*0050*/ 	.byte	0x03, 0x19
        /*0052*/ 	.short	0x0018


	//----- nvinfo : EIATTR_PARAM_CBANK
	.align		4
        /*0054*/ 	.byte	0x04, 0x0a
        /*0056*/ 	.short	(.L_17 - .L_16)
	.align		4
.L_16:
        /*0058*/ 	.word	index@(.nv.constant0._Z14microbenchmarkPfS_S_)
        /*005c*/ 	.short	0x0380
        /*005e*/ 	.short	0x0018


	//----- nvinfo : EIATTR_SW_WAR
	.align		4
.L_17:
        /*0060*/ 	.byte	0x04, 0x36
        /*0062*/ 	.short	(.L_19 - .L_18)
.L_18:
        /*0064*/ 	.word	0x00000008
.L_19:


//--------------------- .nv.callgraph             --------------------------
	.section	.nv.callgraph,"",@"SHT_CUDA_CALLGRAPH"
	.align	4
	.sectionentsize	8
	.align		4
        /*0000*/ 	.word	0x00000000
	.align		4
        /*0004*/ 	.word	0xffffffff
	.align		4
        /*0008*/ 	.word	0x00000000
	.align		4
        /*000c*/ 	.word	0xfffffffe
	.align		4
        /*0010*/ 	.word	0x00000000
	.align		4
        /*0014*/ 	.word	0xfffffffd
	.align		4
        /*0018*/ 	.word	0x00000000
	.align		4
        /*001c*/ 	.word	0xfffffffc


//--------------------- .text._Z14microbenchmarkPfS_S_ --------------------------
	.section	.text._Z14microbenchmarkPfS_S_,"ax",@progbits
	.align	128
        .global         _Z14microbenchmarkPfS_S_
        .type           _Z14microbenchmarkPfS_S_,@function
        .size           _Z14microbenchmarkPfS_S_,(.L_x_2 - _Z14microbenchmarkPfS_S_)
        .other          _Z14microbenchmarkPfS_S_,@"STO_CUDA_ENTRY STV_DEFAULT"
_Z14microbenchmarkPfS_S_:
.text._Z14microbenchmarkPfS_S_:
[----:B------:R-:W-:Y:S08]  /*0000*/  LDC R1, c[0x0][0x37c] ;  /* 0x0000df00ff017b82 */ /* 0x000ff00000000800 */
[----:B------:R-:W0:Y:S01]  /*0010*/  LDC.64 R2, c[0x0][0x380] ;  /* 0x0000e000ff027b82 */ /* 0x000e220000000a00 */
[----:B------:R-:W0:Y:S07]  /*0020*/  LDCU.64 UR6, c[0x0][0x358] ;  /* 0x00006b00ff0677ac */ /* 0x000e2e0008000a00 */
[----:B------:R-:W1:Y:S01]  /*0030*/  LDC.64 R4, c[0x0][0x388] ;  /* 0x0000e200ff047b82 */ /* 0x000e620000000a00 */
[----:B0-----:R0:W5:Y:S04]  /*0040*/  LDG.E R7, desc[UR6][R2.64] ;  /* 0x0000000602077981 */ /* 0x001168000c1e1900 */
[----:B-1----:R0:W5:Y:S01]  /*0050*/  LDG.E R0, desc[UR6][R4.64] ;  /* 0x0000000604007981 */ /* 0x002162000c1e1900 */
[----:B------:R-:W-:-:S05]  /*0060*/  UMOV UR4, URZ ;  /* 0x000000ff00047c82 */ /* 0x000fca0008000000 */
.L_x_0:
[----:B-----5:R-:W-:Y:S01]  /*0070*/  FFMA R7, R0, R7, R0 ;  /* 0x0000000700077223 */ /* 0x020fe20000000000 */
[----:B------:R-:W-:-:S03]  /*0080*/  UIADD3 UR4, UPT, UPT, UR4, 0x140, URZ ;  /* 0x0000014004047890 */ /* 0x000fc6000fffe0ff */
[----:B------:R-:W-:Y:S01]  /*0090*/  FFMA R7, R0, R7, R0 ;  /* 0x0000000700077223 */ /* 0x000fe20000000000 */
[----:B------:R-:W-:-:S03]  /*00a0*/  UISETP.NE.AND UP0, UPT, UR4, 0x989680, UPT ;  /* 0x009896800400788c */ /* 0x000fc6000bf05270 */
[----:B------:R-:W-:-:S04]  /*00b0*/  FFMA R7, R0, R7, R0 ;  /* 0x0000000700077223 */ /* 0x000fc80000000000 */
        /* <DEDUP_REMOVED lines=252> */
[----:B0-----:R-:W-:-:S04]  /*1080*/  FFMA R3, R0, R7, R0 ;  /* 0x0000000700037223 */ /* 0x001fc80000000000 */
        /* <DEDUP_REMOVED lines=63> */
[----:B------:R-:W-:Y:S01]  /*1480*/  FFMA R7, R0, R3, R0 ;  /* 0x0000000300077223 */ /* 0x000fe20000000000 */
[----:B------:R-:W-:Y:S06]  /*1490*/  BRA.U UP0, `(.L_x_0) ;  /* 0xffffffe900f47547 */ /* 0x000fec000b83ffff */
[----:B------:R-:W0:Y:S02]  /*14a0*/  LDC.64 R2, c[0x0][0x390] ;  /* 0x0000e400ff027b82 */ /* 0x000e240000000a00 */
[----:B0-----:R-:W-:Y:S01]  /*14b0*/  STG.E desc[UR6][R2.64], R7 ;  /* 0x0000000702007986 */ /* 0x001fe2000c101906 */
[----:B------:R-:W-:Y:S05]  /*14c0*/  EXIT ;  /* 0x000000000000794d */ /* 0x000fea0003800000 */
.L_x_1:
[----:B------:R-:W-:-:S00]  /*14d0*/  BRA `(.L_x_1) ;  /* 0xfffffffc00fc7947 */ /* 0x000fc0000383ffff */
[----:B------:R-:W-:-:S00]  /*14e0*/  NOP ;  /* 0x0000000000007918 */ /* 0x000fc00000000000 */
        /* <DEDUP_REMOVED lines=9> */
.L_x_2:


//--------------------- .nv.shared.reserved.0     --------------------------
	.section	.nv.shared.reserved.0,"aw",@nobits
	.weak		__nv_reservedSMEM_offset_0_alias
	.size		__nv_reservedSMEM_offset_0_alias, 0, 64
	.other		__nv_reservedSMEM_offset_0_alias,@"STO_CUDA_RESERVED_SHARED STV_DEFAULT"
__nv_reservedSMEM_offset_0_alias:
	.zero		0
	.zero		64


//--------------------- .nv.constant0._Z14microbenchmarkPfS_S_ --------------------------
	.section	.nv.constant0._Z14microbenchmarkPfS_S_,"a",@progbits
	.sectionflags	@""
	.align	4
.nv.constant0._Z14microbenchmarkPfS_S_:
	.zero		920


//--------------------- SYMBOLS --------------------------

	.type		.nv.reservedSmem.offset0,@object
	.size		.nv.reservedSmem.offset0,0x4
